	.headerflags	@"EF_CUDA_TEXMODE_UNIFIED EF_CUDA_64BIT_ADDRESS EF_CUDA_ACCELERATORS EF_CUDA_SM90 EF_CUDA_VIRTUAL_SM(EF_CUDA_SM90)"
	.elftype	@"ET_EXEC"


//--------------------- .nv.info                  --------------------------
	.section	.nv.info,"",@"SHT_CUDA_INFO"
	.align	4


	//----- nvinfo : EIATTR_REGCOUNT
	.align		4
        /*0000*/ 	.byte	0x04, 0x2f
        /*0002*/ 	.short	(.L_1 - .L_0)
	.align		4
.L_0:
        /*0004*/ 	.word	index@(triton_per_fused_mean_37)
        /*0008*/ 	.word	0x00000016


	//----- nvinfo : EIATTR_MIN_STACK_SIZE
	.align		4
.L_1:
        /*000c*/ 	.byte	0x04, 0x12
        /*000e*/ 	.short	(.L_3 - .L_2)
	.align		4
.L_2:
        /*0010*/ 	.word	index@(triton_per_fused_mean_37)
        /*0014*/ 	.word	0x00000000


	//----- nvinfo : EIATTR_FRAME_SIZE
	.align		4
.L_3:
        /*0018*/ 	.byte	0x04, 0x11
        /*001a*/ 	.short	(.L_5 - .L_4)
	.align		4
.L_4:
        /*001c*/ 	.word	index@(triton_per_fused_mean_37)
        /*0020*/ 	.word	0x00000000


	//----- nvinfo : EIATTR_MIN_STACK_SIZE
	.align		4
.L_5:
        /*0024*/ 	.byte	0x04, 0x12
        /*0026*/ 	.short	(.L_7 - .L_6)
	.align		4
.L_6:
        /*0028*/ 	.word	index@(triton_per_fused_mean_37)
        /*002c*/ 	.word	0x00000000
.L_7:


//--------------------- .nv.info.triton_per_fused_mean_37 --------------------------
	.section	.nv.info.triton_per_fused_mean_37,"",@"SHT_CUDA_INFO"
	.sectionflags	@""
	.align	4


	//----- nvinfo : EIATTR_CUDA_API_VERSION
	.align		4
        /*0000*/ 	.byte	0x04, 0x37
        /*0002*/ 	.short	(.L_9 - .L_8)
.L_8:
        /*0004*/ 	.word	0x0000007c


	//----- nvinfo : EIATTR_KPARAM_INFO
	.align		4
.L_9:
        /*0008*/ 	.byte	0x04, 0x17
        /*000a*/ 	.short	(.L_11 - .L_10)
.L_10:
        /*000c*/ 	.word	0x00000000
        /*0010*/ 	.short	0x0003
        /*0012*/ 	.short	0x0014
        /*0014*/ 	.byte	0x00, 0xf0, 0x11, 0x00


	//----- nvinfo : EIATTR_KPARAM_INFO
	.align		4
.L_11:
        /*0018*/ 	.byte	0x04, 0x17
        /*001a*/ 	.short	(.L_13 - .L_12)
.L_12:
        /*001c*/ 	.word	0x00000000
        /*0020*/ 	.short	0x0002
        /*0022*/ 	.short	0x0010
        /*0024*/ 	.byte	0x00, 0xf0, 0x11, 0x00


	//----- nvinfo : EIATTR_KPARAM_INFO
	.align		4
.L_13:
        /*0028*/ 	.byte	0x04, 0x17
        /*002a*/ 	.short	(.L_15 - .L_14)
.L_14:
        /*002c*/ 	.word	0x00000000
        /*0030*/ 	.short	0x0001
        /*0032*/ 	.short	0x0008
        /*0034*/ 	.byte	0x00, 0xf4, 0x21, 0x00


	//----- nvinfo : EIATTR_KPARAM_INFO
	.align		4
.L_15:
        /*0038*/ 	.byte	0x04, 0x17
        /*003a*/ 	.short	(.L_17 - .L_16)
.L_16:
        /*003c*/ 	.word	0x00000000
        /*0040*/ 	.short	0x0000
        /*0042*/ 	.short	0x0000
        /*0044*/ 	.byte	0x00, 0xf4, 0x21, 0x00


	//----- nvinfo : EIATTR_SPARSE_MMA_MASK
	.align		4
.L_17:
        /*0048*/ 	.byte	0x03, 0x50
        /*004a*/ 	.short	0x0000


	//----- nvinfo : EIATTR_MAXREG_COUNT
	.align		4
        /*004c*/ 	.byte	0x03, 0x1b
        /*004e*/ 	.short	0x00ff


	//----- nvinfo : EIATTR_COOP_GROUP_MASK_REGIDS
	.align		4
        /*0050*/ 	.byte	0x04, 0x29
        /*0052*/ 	.short	(.L_19 - .L_18)


	//   ....[0]....
.L_18:
        /*0054*/ 	.word	0xffffffff


	//   ....[1]....
        /*0058*/ 	.word	0xffffffff


	//   ....[2]....
        /*005c*/ 	.word	0xffffffff


	//   ....[3]....
        /*0060*/ 	.word	0xffffffff


	//   ....[4]....
        /*0064*/ 	.word	0xffffffff


	//   ....[5]....
        /*0068*/ 	.word	0xffffffff


	//   ....[6]....
        /*006c*/ 	.word	0xffffffff


	//   ....[7]....
        /*0070*/ 	.word	0xffffffff


	//   ....[8]....
        /*0074*/ 	.word	0xffffffff


	//   ....[9]....
        /*0078*/ 	.word	0xffffffff


	//----- nvinfo : EIATTR_COOP_GROUP_INSTR_OFFSETS
	.align		4
.L_19:
        /*007c*/ 	.byte	0x04, 0x28
        /*007e*/ 	.short	(.L_21 - .L_20)


	//   ....[0]....
.L_20:
        /*0080*/ 	.word	0x00000200


	//   ....[1]....
        /*0084*/ 	.word	0x00000230


	//   ....[2]....
        /*0088*/ 	.word	0x00000240


	//   ....[3]....
        /*008c*/ 	.word	0x00000250


	//   ....[4]....
        /*0090*/ 	.word	0x00000280


	//   ....[5]....
        /*0094*/ 	.word	0x000002b0


	//   ....[6]....
        /*0098*/ 	.word	0x000002e0


	//   ....[7]....
        /*009c*/ 	.word	0x00000310


	//   ....[8]....
        /*00a0*/ 	.word	0x00000420


	//   ....[9]....
        /*00a4*/ 	.word	0x00000460


	//----- nvinfo : EIATTR_EXIT_INSTR_OFFSETS
	.align		4
.L_21:
        /*00a8*/ 	.byte	0x04, 0x1c
        /*00aa*/ 	.short	(.L_23 - .L_22)


	//   ....[0]....
.L_22:
        /*00ac*/ 	.word	0x00000580


	//   ....[1]....
        /*00b0*/ 	.word	0x000005b0


	//----- nvinfo : EIATTR_REQNTID
	.align		4
.L_23:
        /*00b4*/ 	.byte	0x04, 0x10
        /*00b6*/ 	.short	(.L_25 - .L_24)
.L_24:
        /*00b8*/ 	.word	0x00000080
        /*00bc*/ 	.word	0x00000001
        /*00c0*/ 	.word	0x00000001


	//----- nvinfo : EIATTR_CBANK_PARAM_SIZE
	.align		4
.L_25:
        /*00c4*/ 	.byte	0x03, 0x19
        /*00c6*/ 	.short	0x0018


	//----- nvinfo : EIATTR_PARAM_CBANK
	.align		4
        /*00c8*/ 	.byte	0x04, 0x0a
        /*00ca*/ 	.short	(.L_27 - .L_26)
	.align		4
.L_26:
        /*00cc*/ 	.word	index@(.nv.constant0.triton_per_fused_mean_37)
        /*00d0*/ 	.short	0x0210
        /*00d2*/ 	.short	0x0018


	//----- nvinfo : EIATTR_SW_WAR
	.align		4
.L_27:
        /*00d4*/ 	.byte	0x04, 0x36
        /*00d6*/ 	.short	(.L_29 - .L_28)
.L_28:
        /*00d8*/ 	.word	0x00000008
.L_29:


//--------------------- .nv.callgraph             --------------------------
	.section	.nv.callgraph,"",@"SHT_CUDA_CALLGRAPH"
	.align	4
	.sectionentsize	8
	.align		4
        /*0000*/ 	.word	0x00000000
	.align		4
        /*0004*/ 	.word	0xffffffff
	.align		4
        /*0008*/ 	.word	0x00000000
	.align		4
        /*000c*/ 	.word	0xfffffffe
	.align		4
        /*0010*/ 	.word	0x00000000
	.align		4
        /*0014*/ 	.word	0xfffffffd
	.align		4
        /*0018*/ 	.word	0x00000000
	.align		4
        /*001c*/ 	.word	0xfffffffc


//--------------------- .text.triton_per_fused_mean_37 --------------------------
	.section	.text.triton_per_fused_mean_37,"ax",@progbits
	.sectionflags	@"SHF_BARRIERS=1"
	.align	128
        .global         triton_per_fused_mean_37
        .type           triton_per_fused_mean_37,@function
        .size           triton_per_fused_mean_37,(.L_x_1 - triton_per_fused_mean_37)
        .other          triton_per_fused_mean_37,@"STO_CUDA_ENTRY STV_DEFAULT"
triton_per_fused_mean_37:
.text.triton_per_fused_mean_37:
[----:B------:R-:W0:Y:S02]  /*0000*/  LDC R1, c[0x0][0x28] ;  /* 0x00000a00ff017b82 */ /* 0x000e240000000800 */
[----:B------:R-:W1:Y:S01]  /*0010*/  S2R R0, SR_CTAID.X ;  /* 0x0000000000007919 */ /* 0x000e620000002500 */
[----:B------:R-:W2:Y:S01]  /*0020*/  LDC.64 R6, c[0x0][0x218] ;  /* 0x00008600ff067b82 */ /* 0x000ea20000000a00 */
[----:B------:R-:W-:Y:S01]  /*0030*/  ULDC.64 UR6, c[0x0][0x208] ;  /* 0x0000820000067ab9 */ /* 0x000fe20000000a00 */
[----:B------:R-:W3:Y:S01]  /*0040*/  S2R R3, SR_TID.X ;  /* 0x0000000000037919 */ /* 0x000ee20000002100 */
[----:B-1----:R-:W-:Y:S02]  /*0050*/  IMAD.SHL.U32 R0, R0, 0x20, RZ ;  /* 0x0000002000007824 */ /* 0x002fe400078e00ff */
[----:B---3--:R-:W-:Y:S01]  /*0060*/  IMAD.SHL.U32 R9, R3, 0x4, RZ ;  /* 0x0000000403097824 */ /* 0x008fe200078e00ff */
[----:B------:R-:W-:-:S04]  /*0070*/  SHF.R.U32.HI R10, RZ, 0x3, R3 ;  /* 0x00000003ff0a7819 */ /* 0x000fc80000011603 */
[----:B------:R-:W-:-:S04]  /*0080*/  LOP3.LUT R4, R0, 0x1c, R9, 0xf8, !PT ;  /* 0x0000001c00047812 */ /* 0x000fc800078ef809 */
[C---:B------:R-:W-:Y:S01]  /*0090*/  ISETP.GE.AND P0, PT, R4.reuse, 0x6c0, PT ;  /* 0x000006c00400780c */ /* 0x040fe20003f06270 */
[----:B------:R-:W-:-:S05]  /*00a0*/  IMAD.HI R5, R4, 0x4bda12f7, RZ ;  /* 0x4bda12f704057827 */ /* 0x000fca00078e02ff */
[----:B------:R-:W-:-:S04]  /*00b0*/  SHF.R.U32.HI R8, RZ, 0x1f, R5 ;  /* 0x0000001fff087819 */ /* 0x000fc80000011605 */
[----:B------:R-:W-:Y:S02]  /*00c0*/  LEA.HI.SX32 R11, R5, R8, 0x19 ;  /* 0x00000008050b7211 */ /* 0x000fe400078fcaff */
[----:B------:R-:W-:-:S03]  /*00d0*/  SGXT.U32 R5, R10, 0x4 ;  /* 0x000000040a05781a */ /* 0x000fc60000000000 */
[----:B------:R-:W-:-:S04]  /*00e0*/  IMAD R8, R11, -0x1b0, R4 ;  /* 0xfffffe500b087824 */ /* 0x000fc800078e0204 */
[----:B------:R-:W-:Y:S01]  /*00f0*/  IMAD R8, R5, 0x1b0, R8 ;  /* 0x000001b005087824 */ /* 0x000fe200078e0208 */
[----:B------:R-:W-:-:S03]  /*0100*/  CS2R R4, SRZ ;  /* 0x0000000000047805 */ /* 0x000fc6000001ff00 */
[----:B------:R-:W-:-:S04]  /*0110*/  IMAD R11, R11, 0x1b00, R8 ;  /* 0x00001b000b0b7824 */ /* 0x000fc800078e0208 */
[----:B--2---:R-:W-:Y:S01]  /*0120*/  IMAD.WIDE R10, R11, 0x4, R6 ;  /* 0x000000040b0a7825 */ /* 0x004fe200078e0206 */
[----:B------:R-:W-:-:S06]  /*0130*/  CS2R R6, SRZ ;  /* 0x0000000000067805 */ /* 0x000fcc000001ff00 */
[----:B------:R-:W2:Y:S01]  /*0140*/  @!P0 LDG.E.128 R4, desc[UR6][R10.64] ;  /* 0x000000060a048981 */ /* 0x000ea2000c1e1d00 */
[----:B------:R-:W1:Y:S01]  /*0150*/  S2UR UR5, SR_CgaCtaId ;  /* 0x00000000000579c3 */ /* 0x000e620000008800 */
[----:B------:R-:W-:Y:S01]  /*0160*/  UMOV UR4, 0x400 ;  /* 0x0000040000047882 */ /* 0x000fe20000000000 */
[----:B------:R-:W-:Y:S01]  /*0170*/  ISETP.GE.AND P1, PT, R3, 0x80, PT ;  /* 0x000000800300780c */ /* 0x000fe20003f26270 */
[----:B-1----:R-:W-:Y:S01]  /*0180*/  UPRMT UR4, UR5, 0x654, UR4 ;  /* 0x0000065405047896 */ /* 0x002fe20008000004 */
[----:B--2---:R-:W-:Y:S02]  /*0190*/  SEL R4, R4, RZ, !P0 ;  /* 0x000000ff04047207 */ /* 0x004fe40004000000 */
[----:B------:R-:W-:Y:S02]  /*01a0*/  SEL R5, R5, RZ, !P0 ;  /* 0x000000ff05057207 */ /* 0x000fe40004000000 */
[----:B------:R-:W-:Y:S02]  /*01b0*/  SEL R6, R6, RZ, !P0 ;  /* 0x000000ff06067207 */ /* 0x000fe40004000000 */
[----:B------:R-:W-:-:S02]  /*01c0*/  SEL R7, R7, RZ, !P0 ;  /* 0x000000ff07077207 */ /* 0x000fc40004000000 */
[----:B------:R-:W-:Y:S02]  /*01d0*/  FSEL R4, R4, RZ, !P0 ;  /* 0x000000ff04047208 */ /* 0x000fe40004000000 */
[----:B------:R-:W-:Y:S02]  /*01e0*/  FSEL R5, R5, RZ, !P0 ;  /* 0x000000ff05057208 */ /* 0x000fe40004000000 */
[----:B------:R-:W-:Y:S01]  /*01f0*/  FSEL R6, R6, RZ, !P0 ;  /* 0x000000ff06067208 */ /* 0x000fe20004000000 */
[----:B------:R-:W1:Y:S01]  /*0200*/  SHFL.BFLY PT, R13, R4, 0x10, 0x1f ;  /* 0x0e001f00040d7f89 */ /* 0x000e6200000e0000 */
[----:B------:R-:W-:Y:S02]  /*0210*/  FSEL R7, R7, RZ, !P0 ;  /* 0x000000ff07077208 */ /* 0x000fe40004000000 */
[----:B------:R-:W-:Y:S01]  /*0220*/  LOP3.LUT P0, RZ, R3, 0x18, RZ, 0xc0, !PT ;  /* 0x0000001803ff7812 */ /* 0x000fe2000780c0ff */
[----:B------:R-:W2:Y:S04]  /*0230*/  SHFL.BFLY PT, R8, R5, 0x10, 0x1f ;  /* 0x0e001f0005087f89 */ /* 0x000ea800000e0000 */
[----:B------:R-:W3:Y:S04]  /*0240*/  SHFL.BFLY PT, R15, R6, 0x10, 0x1f ;  /* 0x0e001f00060f7f89 */ /* 0x000ee800000e0000 */
[----:B------:R-:W4:Y:S01]  /*0250*/  SHFL.BFLY PT, R10, R7, 0x10, 0x1f ;  /* 0x0e001f00070a7f89 */ /* 0x000f2200000e0000 */
[----:B-1----:R-:W-:Y:S01]  /*0260*/  FADD R13, R4, R13 ;  /* 0x0000000d040d7221 */ /* 0x002fe20000000000 */
[----:B--2---:R-:W-:-:S04]  /*0270*/  FADD R11, R5, R8 ;  /* 0x00000008050b7221 */ /* 0x004fc80000000000 */
[----:B------:R-:W1:Y:S01]  /*0280*/  SHFL.BFLY PT, R12, R13, 0x8, 0x1f ;  /* 0x0d001f000d0c7f89 */ /* 0x000e6200000e0000 */
[----:B------:R-:W-:Y:S01]  /*0290*/  SHF.R.U32.HI R8, RZ, 0x5, R3 ;  /* 0x00000005ff087819 */ /* 0x000fe20000011603 */
[----:B---3--:R-:W-:Y:S02]  /*02a0*/  FADD R15, R6, R15 ;  /* 0x0000000f060f7221 */ /* 0x008fe40000000000 */
[----:B------:R-:W2:Y:S01]  /*02b0*/  SHFL.BFLY PT, R14, R11, 0x8, 0x1f ;  /* 0x0d001f000b0e7f89 */ /* 0x000ea200000e0000 */
[----:B------:R-:W-:Y:S01]  /*02c0*/  SGXT.U32 R8, R8, 0x2 ;  /* 0x000000020808781a */ /* 0x000fe20000000000 */
[----:B----4-:R-:W-:Y:S02]  /*02d0*/  FADD R16, R7, R10 ;  /* 0x0000000a07107221 */ /* 0x010fe40000000000 */
[----:B------:R-:W3:Y:S01]  /*02e0*/  SHFL.BFLY PT, R4, R15, 0x8, 0x1f ;  /* 0x0d001f000f047f89 */ /* 0x000ee200000e0000 */
[----:B------:R-:W-:Y:S01]  /*02f0*/  LOP3.LUT R10, R9, 0x1c, RZ, 0xc0, !PT ;  /* 0x0000001c090a7812 */ /* 0x000fe200078ec0ff */
[----:B------:R-:W-:-:S02]  /*0300*/  IMAD.SHL.U32 R6, R8, 0x4, RZ ;  /* 0x0000000408067824 */ /* 0x000fc400078e00ff */
[----:B------:R-:W4:Y:S02]  /*0310*/  SHFL.BFLY PT, R5, R16, 0x8, 0x1f ;  /* 0x0d001f0010057f89 */ /* 0x000f2400000e0000 */
[----:B------:R-:W-:-:S05]  /*0320*/  IMAD.SHL.U32 R17, R10, 0x10, RZ ;  /* 0x000000100a117824 */ /* 0x000fca00078e00ff */
[----:B------:R-:W-:Y:S01]  /*0330*/  LOP3.LUT R6, R17, R6, RZ, 0xfc, !PT ;  /* 0x0000000611067212 */ /* 0x000fe200078efcff */
[----:B-1----:R-:W-:Y:S01]  /*0340*/  FADD R13, R13, R12 ;  /* 0x0000000c0d0d7221 */ /* 0x002fe20000000000 */
[----:B--2---:R-:W-:-:S04]  /*0350*/  FADD R7, R11, R14 ;  /* 0x0000000e0b077221 */ /* 0x004fc80000000000 */
[----:B------:R1:W-:Y:S01]  /*0360*/  @!P0 STS [R6+UR4], R13 ;  /* 0x0000000d06008988 */ /* 0x0003e20008000804 */
[----:B---3--:R-:W-:-:S03]  /*0370*/  FADD R15, R15, R4 ;  /* 0x000000040f0f7221 */ /* 0x008fc60000000000 */
[----:B------:R-:W-:Y:S01]  /*0380*/  @!P0 STS [R6+UR4+0x10], R7 ;  /* 0x0000100706008988 */ /* 0x000fe20008000804 */
[----:B----4-:R-:W-:-:S03]  /*0390*/  FADD R19, R16, R5 ;  /* 0x0000000510137221 */ /* 0x010fc60000000000 */
[----:B------:R-:W-:Y:S01]  /*03a0*/  @!P0 STS [R6+UR4+0x20], R15 ;  /* 0x0000200f06008988 */ /* 0x000fe20008000804 */
[----:B-1----:R-:W-:-:S03]  /*03b0*/  VIADD R13, R17, UR4 ;  /* 0x00000004110d7c36 */ /* 0x002fc60008000000 */
[----:B------:R-:W-:Y:S01]  /*03c0*/  @!P0 STS [R6+UR4+0x30], R19 ;  /* 0x0000301306008988 */ /* 0x000fe20008000804 */
[----:B------:R-:W-:Y:S01]  /*03d0*/  BAR.SYNC.DEFER_BLOCKING 0x0 ;  /* 0x0000000000007b1d */ /* 0x000fe20000010000 */
[----:B------:R-:W-:Y:S01]  /*03e0*/  LOP3.LUT P0, RZ, R3, 0x3, RZ, 0xc0, !PT ;  /* 0x0000000303ff7812 */ /* 0x000fe2000780c0ff */
[----:B------:R-:W-:-:S03]  /*03f0*/  IMAD R13, R10, -0xc, R13 ;  /* 0xfffffff40a0d7824 */ /* 0x000fc600078e020d */
[C---:B------:R-:W-:Y:S01]  /*0400*/  ISETP.LT.AND P0, PT, R3.reuse, 0x80, !P0 ;  /* 0x000000800300780c */ /* 0x040fe20004701270 */
[----:B------:R-:W1:Y:S04]  /*0410*/  @!P1 LDS R2, [R9+UR4] ;  /* 0x0000000409029984 */ /* 0x000e680008000800 */
[----:B-1----:R-:W1:Y:S02]  /*0420*/  SHFL.BFLY PT, R5, R2, 0x2, 0x1f ;  /* 0x0c401f0002057f89 */ /* 0x002e6400000e0000 */
[----:B-1----:R-:W-:Y:S01]  /*0430*/  FADD R11, R2, R5 ;  /* 0x00000005020b7221 */ /* 0x002fe20000000000 */
[----:B------:R-:W-:Y:S02]  /*0440*/  LOP3.LUT R2, R3, 0x1f, RZ, 0xc0, !PT ;  /* 0x0000001f03027812 */ /* 0x000fe400078ec0ff */
[----:B------:R-:W-:-:S02]  /*0450*/  LOP3.LUT R3, R0, 0x1f, R3, 0xf8, !PT ;  /* 0x0000001f00037812 */ /* 0x000fc400078ef803 */
[----:B------:R-:W1:Y:S01]  /*0460*/  SHFL.BFLY PT, R4, R11, 0x1, 0x1f ;  /* 0x0c201f000b047f89 */ /* 0x000e6200000e0000 */
[----:B------:R-:W-:Y:S01]  /*0470*/  LEA R14, R2, UR4, 0x2 ;  /* 0x00000004020e7c11 */ /* 0x000fe2000f8e10ff */
[----:B-1----:R-:W-:Y:S02]  /*0480*/  FADD R12, R11, R4 ;  /* 0x000000040b0c7221 */ /* 0x002fe40000000000 */
[----:B------:R-:W1:Y:S03]  /*0490*/  LDC.64 R10, c[0x0][0x210] ;  /* 0x00008400ff0a7b82 */ /* 0x000e660000000a00 */
[----:B------:R-:W-:Y:S05]  /*04a0*/  @P0 STS [R9+UR4], R12 ;  /* 0x0000000c09000988 */ /* 0x000fea0008000804 */
[----:B------:R-:W-:Y:S01]  /*04b0*/  BAR.SYNC.DEFER_BLOCKING 0x0 ;  /* 0x0000000000007b1d */ /* 0x000fe20000010000 */
[----:B------:R-:W-:-:S04]  /*04c0*/  ISETP.GE.AND P0, PT, R3, 0x6c0, PT ;  /* 0x000006c00300780c */ /* 0x000fc80003f06270 */
[----:B------:R-:W-:Y:S01]  /*04d0*/  ISETP.EQ.AND P0, PT, R8, RZ, !P0 ;  /* 0x000000ff0800720c */ /* 0x000fe20004702270 */
[----:B-1----:R-:W-:Y:S01]  /*04e0*/  IMAD.WIDE R2, R3, 0x4, R10 ;  /* 0x0000000403027825 */ /* 0x002fe200078e020a */
[----:B------:R-:W-:Y:S04]  /*04f0*/  LDS R4, [R17+UR4] ;  /* 0x0000000411047984 */ /* 0x000fe80008000800 */
[----:B------:R-:W-:Y:S04]  /*0500*/  LDS R5, [R17+UR4+0x10] ;  /* 0x0000100411057984 */ /* 0x000fe80008000800 */
[----:B------:R-:W-:Y:S04]  /*0510*/  LDS R6, [R17+UR4+0x20] ;  /* 0x0000200411067984 */ /* 0x000fe80008000800 */
[----:B------:R-:W1:Y:S01]  /*0520*/  LDS R7, [R17+UR4+0x30] ;  /* 0x0000300411077984 */ /* 0x000e620008000800 */
[----:B------:R-:W-:Y:S06]  /*0530*/  BAR.SYNC.DEFER_BLOCKING 0x0 ;  /* 0x0000000000007b1d */ /* 0x000fec0000010000 */
[----:B-1----:R1:W-:Y:S02]  /*0540*/  STS.128 [R13], R4 ;  /* 0x000000040d007388 */ /* 0x0023e40000000c00 */
[----:B------:R-:W-:Y:S06]  /*0550*/  BAR.SYNC.DEFER_BLOCKING 0x0 ;  /* 0x0000000000007b1d */ /* 0x000fec0000010000 */
[----:B------:R-:W2:Y:S02]  /*0560*/  LDS R14, [R14] ;  /* 0x000000000e0e7984 */ /* 0x000ea40000000800 */
[----:B------:R-:W-:Y:S06]  /*0570*/  BAR.SYNC.DEFER_BLOCKING 0x0 ;  /* 0x0000000000007b1d */ /* 0x000fec0000010000 */
[----:B-1----:R-:W-:Y:S05]  /*0580*/  @!P0 EXIT ;  /* 0x000000000000894d */ /* 0x002fea0003800000 */
[----:B--2---:R-:W-:-:S05]  /*0590*/  FMUL R5, R14, 0.0625 ;  /* 0x3d8000000e057820 */ /* 0x004fca0000400000 */
[----:B------:R-:W-:Y:S01]  /*05a0*/  STG.E desc[UR6][R2.64], R5 ;  /* 0x0000000502007986 */ /* 0x000fe2000c101906 */
[----:B------:R-:W-:Y:S05]  /*05b0*/  EXIT ;  /* 0x000000000000794d */ /* 0x000fea0003800000 */
.L_x_0:
[----:B------:R-:W-:-:S00]  /*05c0*/  BRA `(.L_x_0) ;  /* 0xfffffffc00fc7947 */ /* 0x000fc0000383ffff */
[----:B------:R-:W-:-:S00]  /*05d0*/  NOP ;  /* 0x0000000000007918 */ /* 0x000fc00000000000 */
        /* <DEDUP_REMOVED lines=10> */
.L_x_1:


//--------------------- .nv.shared.triton_per_fused_mean_37 --------------------------
	.section	.nv.shared.triton_per_fused_mean_37,"aw",@nobits
	.sectionflags	@""
	.align	16
	.zero		1024


//--------------------- .nv.constant0.triton_per_fused_mean_37 --------------------------
	.section	.nv.constant0.triton_per_fused_mean_37,"a",@progbits
	.sectionflags	@""
	.align	4
.nv.constant0.triton_per_fused_mean_37:
	.zero		552
